//
// Generated by NVIDIA NVVM Compiler
//
// Compiler Build ID: CL-36424714
// Cuda compilation tools, release 13.0, V13.0.88
// Based on NVVM 20.0.0
//

.version 9.0
.target sm_100
.address_size 64

	// .globl	_Z11device_blurPhS_

.visible .entry _Z11device_blurPhS_(
	.param .u64 .ptr .align 1 _Z11device_blurPhS__param_0,
	.param .u64 .ptr .align 1 _Z11device_blurPhS__param_1
)
{
	.reg .pred 	%p<4>;
	.reg .b16 	%rs<27>;
	.reg .b32 	%r<31>;
	.reg .b64 	%rd<24>;
	.reg .b64 	%fd<35>;

	ld.param.u64 	%rd1, [_Z11device_blurPhS__param_0];
	ld.param.u64 	%rd2, [_Z11device_blurPhS__param_1];
	mov.u32 	%r3, %ctaid.x;
	mov.u32 	%r4, %ntid.x;
	mov.u32 	%r5, %tid.x;
	mad.lo.s32 	%r1, %r3, %r4, %r5;
	mov.u32 	%r6, %ctaid.y;
	mov.u32 	%r7, %ntid.y;
	mov.u32 	%r8, %tid.y;
	mad.lo.s32 	%r9, %r6, %r7, %r8;
	and.b32  	%r10, %r1, -513;
	setp.eq.s32 	%p1, %r10, 0;
	and.b32  	%r11, %r9, 268434943;
	setp.eq.s32 	%p2, %r11, 0;
	or.pred  	%p3, %p1, %p2;
	@%p3 bra 	$L__BB0_2;
	cvta.to.global.u64 	%rd3, %rd1;
	cvta.to.global.u64 	%rd4, %rd2;
	shl.b32 	%r12, %r1, 9;
	add.s32 	%r13, %r12, %r9;
	cvt.u64.u32 	%rd5, %r13;
	add.s64 	%rd6, %rd4, %rd5;
	mov.b16 	%rs1, 0;
	st.global.u8 	[%rd6], %rs1;
	add.s32 	%r14, %r13, -512;
	add.s32 	%r15, %r13, -513;
	cvt.u64.u32 	%rd7, %r15;
	add.s64 	%rd8, %rd3, %rd7;
	ld.global.u8 	%rs2, [%rd8];
	cvt.rn.f64.u16 	%fd1, %rs2;
	div.rn.f64 	%fd2, %fd1, 0d4022000000000000;
	cvt.rzi.u32.f64 	%r16, %fd2;
	cvt.u16.u32 	%rs3, %r16;
	and.b16  	%rs4, %rs3, 255;
	st.global.u8 	[%rd6], %rs3;
	cvt.u64.u32 	%rd9, %r14;
	add.s64 	%rd10, %rd3, %rd9;
	ld.global.u8 	%rs5, [%rd10];
	cvt.rn.f64.u16 	%fd3, %rs5;
	div.rn.f64 	%fd4, %fd3, 0d4022000000000000;
	cvt.rn.f64.u16 	%fd5, %rs4;
	add.f64 	%fd6, %fd4, %fd5;
	cvt.rzi.u32.f64 	%r17, %fd6;
	cvt.u16.u32 	%rs6, %r17;
	and.b16  	%rs7, %rs6, 255;
	st.global.u8 	[%rd6], %rs6;
	add.s32 	%r18, %r13, -511;
	cvt.u64.u32 	%rd11, %r18;
	add.s64 	%rd12, %rd3, %rd11;
	ld.global.u8 	%rs8, [%rd12];
	cvt.rn.f64.u16 	%fd7, %rs8;
	div.rn.f64 	%fd8, %fd7, 0d4022000000000000;
	cvt.rn.f64.u16 	%fd9, %rs7;
	add.f64 	%fd10, %fd8, %fd9;
	cvt.rzi.u32.f64 	%r19, %fd10;
	cvt.u16.u32 	%rs9, %r19;
	and.b16  	%rs10, %rs9, 255;
	st.global.u8 	[%rd6], %rs9;
	add.s32 	%r20, %r13, -1;
	cvt.u64.u32 	%rd13, %r20;
	add.s64 	%rd14, %rd3, %rd13;
	ld.global.u8 	%rs11, [%rd14];
	cvt.rn.f64.u16 	%fd11, %rs11;
	div.rn.f64 	%fd12, %fd11, 0d4022000000000000;
	cvt.rn.f64.u16 	%fd13, %rs10;
	add.f64 	%fd14, %fd12, %fd13;
	cvt.rzi.u32.f64 	%r21, %fd14;
	cvt.u16.u32 	%rs12, %r21;
	and.b16  	%rs13, %rs12, 255;
	st.global.u8 	[%rd6], %rs12;
	add.s64 	%rd15, %rd3, %rd5;
	ld.global.u8 	%rs14, [%rd15];
	cvt.rn.f64.u16 	%fd15, %rs14;
	div.rn.f64 	%fd16, %fd15, 0d4022000000000000;
	cvt.rn.f64.u16 	%fd17, %rs13;
	add.f64 	%fd18, %fd16, %fd17;
	cvt.rzi.u32.f64 	%r22, %fd18;
	cvt.u16.u32 	%rs15, %r22;
	and.b16  	%rs16, %rs15, 255;
	st.global.u8 	[%rd6], %rs15;
	add.s32 	%r23, %r13, 1;
	cvt.u64.u32 	%rd16, %r23;
	add.s64 	%rd17, %rd3, %rd16;
	ld.global.u8 	%rs17, [%rd17];
	cvt.rn.f64.u16 	%fd19, %rs17;
	div.rn.f64 	%fd20, %fd19, 0d4022000000000000;
	cvt.rn.f64.u16 	%fd21, %rs16;
	add.f64 	%fd22, %fd20, %fd21;
	cvt.rzi.u32.f64 	%r24, %fd22;
	cvt.u16.u32 	%rs18, %r24;
	and.b16  	%rs19, %rs18, 255;
	st.global.u8 	[%rd6], %rs18;
	add.s32 	%r25, %r13, 512;
	add.s32 	%r26, %r13, 511;
	cvt.u64.u32 	%rd18, %r26;
	add.s64 	%rd19, %rd3, %rd18;
	ld.global.u8 	%rs20, [%rd19];
	cvt.rn.f64.u16 	%fd23, %rs20;
	div.rn.f64 	%fd24, %fd23, 0d4022000000000000;
	cvt.rn.f64.u16 	%fd25, %rs19;
	add.f64 	%fd26, %fd24, %fd25;
	cvt.rzi.u32.f64 	%r27, %fd26;
	cvt.u16.u32 	%rs21, %r27;
	and.b16  	%rs22, %rs21, 255;
	st.global.u8 	[%rd6], %rs21;
	cvt.u64.u32 	%rd20, %r25;
	add.s64 	%rd21, %rd3, %rd20;
	ld.global.u8 	%rs23, [%rd21];
	cvt.rn.f64.u16 	%fd27, %rs23;
	div.rn.f64 	%fd28, %fd27, 0d4022000000000000;
	cvt.rn.f64.u16 	%fd29, %rs22;
	add.f64 	%fd30, %fd28, %fd29;
	cvt.rzi.u32.f64 	%r28, %fd30;
	cvt.u16.u32 	%rs24, %r28;
	and.b16  	%rs25, %rs24, 255;
	st.global.u8 	[%rd6], %rs24;
	add.s32 	%r29, %r13, 513;
	cvt.u64.u32 	%rd22, %r29;
	add.s64 	%rd23, %rd3, %rd22;
	ld.global.u8 	%rs26, [%rd23];
	cvt.rn.f64.u16 	%fd31, %rs26;
	div.rn.f64 	%fd32, %fd31, 0d4022000000000000;
	cvt.rn.f64.u16 	%fd33, %rs25;
	add.f64 	%fd34, %fd32, %fd33;
	cvt.rzi.u32.f64 	%r30, %fd34;
	st.global.u8 	[%rd6], %r30;
$L__BB0_2:
	ret;

}


// ===== COMPILED SASS (sm_100) =====

	.target	sm_100

	.elftype	@"ET_EXEC"


//--------------------- .note.nv.tkinfo           --------------------------
	.section	.note.nv.tkinfo,"",@"SHT_NOTE"
	.sectionflags	@"SHF_NOTE_NV_TKINFO"
	.tkinfo
        /*0018*/ 	.word	0x00000002
        /*0030*/ 	.string	""
        /*0030*/ 	.string	"ptxas"
        /*0030*/ 	.string	"Cuda compilation tools, release 13.0, V13.0.88"
        /*0030*/ 	.string	"Build cuda_13.0.r13.0/compiler.36424714_0"
        /*0030*/ 	.string	"-arch sm_100 -m 64 "



//--------------------- .note.nv.cuinfo           --------------------------
	.section	.note.nv.cuinfo,"",@"SHT_NOTE"
	.sectionflags	@"SHF_NOTE_NV_CUINFO"
        /*0018*/ 	.short	0x0002
        /*001a*/ 	.short	0x0064
        /*001c*/ 	.short	0x0082
	.zero		2


//--------------------- .nv.info                  --------------------------
	.section	.nv.info,"",@"SHT_CUDA_INFO"
	.align	4


	//----- nvinfo : EIATTR_REGCOUNT
	.align		4
        /*0000*/ 	.byte	0x04, 0x2f
        /*0002*/ 	.short	(.L_1 - .L_0)
	.align		4
.L_0:
        /*0004*/ 	.word	index@(_Z11device_blurPhS_)
        /*0008*/ 	.word	0x0000001c


	//----- nvinfo : EIATTR_FRAME_SIZE
	.align		4
.L_1:
        /*000c*/ 	.byte	0x04, 0x11
        /*000e*/ 	.short	(.L_3 - .L_2)
	.align		4
.L_2:
        /*0010*/ 	.word	index@($__internal_0_$__cuda_sm20_div_rn_f64_full)
        /*0014*/ 	.word	0x00000000


	//----- nvinfo : EIATTR_FRAME_SIZE
	.align		4
.L_3:
        /*0018*/ 	.byte	0x04, 0x11
        /*001a*/ 	.short	(.L_5 - .L_4)
	.align		4
.L_4:
        /*001c*/ 	.word	index@(_Z11device_blurPhS_)
        /*0020*/ 	.word	0x00000000


	//----- nvinfo : EIATTR_MIN_STACK_SIZE
	.align		4
.L_5:
        /*0024*/ 	.byte	0x04, 0x12
        /*0026*/ 	.short	(.L_7 - .L_6)
	.align		4
.L_6:
        /*0028*/ 	.word	index@(_Z11device_blurPhS_)
        /*002c*/ 	.word	0x00000000
.L_7:


//--------------------- .nv.compat                --------------------------
	.section	.nv.compat,"",@"SHT_CUDA_COMPAT_INFO"
	.align	4
        /*0000*/ 	.byte	0x02, 0x09, 0x00, 0x00, 0x02, 0x02, 0x01, 0x00, 0x02, 0x05, 0x05, 0x00, 0x03, 0x07, 0x01, 0x01
        /*0010*/ 	.byte	0x02, 0x03, 0x00, 0x00, 0x02, 0x06, 0x01, 0x00, 0x04, 0x0b, 0x08, 0x00, 0x01, 0x00, 0x00, 0x00
        /*0020*/ 	.byte	0x00, 0x00, 0x00, 0x00


//--------------------- .nv.info._Z11device_blurPhS_ --------------------------
	.section	.nv.info._Z11device_blurPhS_,"",@"SHT_CUDA_INFO"
	.sectionflags	@""
	.align	4


	//----- nvinfo : EIATTR_CUDA_API_VERSION
	.align		4
        /*0000*/ 	.byte	0x04, 0x37
        /*0002*/ 	.short	(.L_9 - .L_8)
.L_8:
        /*0004*/ 	.word	0x00000082


	//----- nvinfo : EIATTR_KPARAM_INFO
	.align		4
.L_9:
        /*0008*/ 	.byte	0x04, 0x17
        /*000a*/ 	.short	(.L_11 - .L_10)
.L_10:
        /*000c*/ 	.word	0x00000000
        /*0010*/ 	.short	0x0001
        /*0012*/ 	.short	0x0008
        /*0014*/ 	.byte	0x00, 0xf5, 0x21, 0x00


	//----- nvinfo : EIATTR_KPARAM_INFO
	.align		4
.L_11:
        /*0018*/ 	.byte	0x04, 0x17
        /*001a*/ 	.short	(.L_13 - .L_12)
.L_12:
        /*001c*/ 	.word	0x00000000
        /*0020*/ 	.short	0x0000
        /*0022*/ 	.short	0x0000
        /*0024*/ 	.byte	0x00, 0xf5, 0x21, 0x00


	//----- nvinfo : EIATTR_SPARSE_MMA_MASK
	.align		4
.L_13:
        /*0028*/ 	.byte	0x03, 0x50
        /*002a*/ 	.short	0x0000


	//----- nvinfo : EIATTR_MAXREG_COUNT
	.align		4
        /*002c*/ 	.byte	0x03, 0x1b
        /*002e*/ 	.short	0x00ff


	//----- nvinfo : EIATTR_MERCURY_ISA_VERSION
	.align		4
        /*0030*/ 	.byte	0x03, 0x5f
        /*0032*/ 	.short	0x0101


	//----- nvinfo : EIATTR_VRC_CTA_INIT_COUNT
	.align		4
        /*0034*/ 	.byte	0x02, 0x4a
	.zero		1
	.zero		1


	//----- nvinfo : EIATTR_EXIT_INSTR_OFFSETS
	.align		4
        /*0038*/ 	.byte	0x04, 0x1c
        /*003a*/ 	.short	(.L_15 - .L_14)


	//   ....[0]....
.L_14:
        /*003c*/ 	.word	0x000000c0


	//   ....[1]....
        /*0040*/ 	.word	0x00001390


	//----- nvinfo : EIATTR_CRS_STACK_SIZE
	.align		4
.L_15:
        /*0044*/ 	.byte	0x04, 0x1e
        /*0046*/ 	.short	(.L_17 - .L_16)
.L_16:
        /*0048*/ 	.word	0x00000000


	//----- nvinfo : EIATTR_CBANK_PARAM_SIZE
	.align		4
.L_17:
        /*004c*/ 	.byte	0x03, 0x19
        /*004e*/ 	.short	0x0010


	//----- nvinfo : EIATTR_PARAM_CBANK
	.align		4
        /*0050*/ 	.byte	0x04, 0x0a
        /*0052*/ 	.short	(.L_19 - .L_18)
	.align		4
.L_18:
        /*0054*/ 	.word	index@(.nv.constant0._Z11device_blurPhS_)
        /*0058*/ 	.short	0x0380
        /*005a*/ 	.short	0x0010


	//----- nvinfo : EIATTR_SW_WAR
	.align		4
.L_19:
        /*005c*/ 	.byte	0x04, 0x36
        /*005e*/ 	.short	(.L_21 - .L_20)
.L_20:
        /*0060*/ 	.word	0x00000008
.L_21:


//--------------------- .nv.callgraph             --------------------------
	.section	.nv.callgraph,"",@"SHT_CUDA_CALLGRAPH"
	.align	4
	.sectionentsize	8
	.align		4
        /*0000*/ 	.word	0x00000000
	.align		4
        /*0004*/ 	.word	0xffffffff
	.align		4
        /*0008*/ 	.word	0x00000000
	.align		4
        /*000c*/ 	.word	0xfffffffe
	.align		4
        /*0010*/ 	.word	0x00000000
	.align		4
        /*0014*/ 	.word	0xfffffffd
	.align		4
        /*0018*/ 	.word	0x00000000
	.align		4
        /*001c*/ 	.word	0xfffffffc


//--------------------- .text._Z11device_blurPhS_ --------------------------
	.section	.text._Z11device_blurPhS_,"ax",@progbits
	.align	128
        .global         _Z11device_blurPhS_
        .type           _Z11device_blurPhS_,@function
        .size           _Z11device_blurPhS_,(.L_x_24 - _Z11device_blurPhS_)
        .other          _Z11device_blurPhS_,@"STO_CUDA_ENTRY STV_DEFAULT"
_Z11device_blurPhS_:
.text._Z11device_blurPhS_:
[----:B------:R-:W-:Y:S01]  /*0000*/  LDC R1, c[0x0][0x37c] ;  /* 0x0000df00ff017b82 */ /* 0x000fe20000000800 */
[----:B------:R-:W0:Y:S07]  /*0010*/  S2R R3, SR_TID.X ;  /* 0x0000000000037919 */ /* 0x000e2e0000002100 */
[----:B------:R-:W0:Y:S01]  /*0020*/  S2UR UR4, SR_CTAID.X ;  /* 0x00000000000479c3 */ /* 0x000e220000002500 */
[----:B------:R-:W1:Y:S07]  /*0030*/  S2R R5, SR_TID.Y ;  /* 0x0000000000057919 */ /* 0x000e6e0000002200 */
[----:B------:R-:W0:Y:S08]  /*0040*/  LDC R2, c[0x0][0x360] ;  /* 0x0000d800ff027b82 */ /* 0x000e300000000800 */
[----:B------:R-:W1:Y:S08]  /*0050*/  S2UR UR5, SR_CTAID.Y ;  /* 0x00000000000579c3 */ /* 0x000e700000002600 */
[----:B------:R-:W1:Y:S01]  /*0060*/  LDC R0, c[0x0][0x364] ;  /* 0x0000d900ff007b82 */ /* 0x000e620000000800 */
[----:B0-----:R-:W-:-:S05]  /*0070*/  IMAD R2, R2, UR4, R3 ;  /* 0x0000000402027c24 */ /* 0x001fca000f8e0203 */
[----:B------:R-:W-:Y:S01]  /*0080*/  LOP3.LUT P0, RZ, R2, 0xfffffdff, RZ, 0xc0, !PT ;  /* 0xfffffdff02ff7812 */ /* 0x000fe2000780c0ff */
[----:B-1----:R-:W-:-:S05]  /*0090*/  IMAD R3, R0, UR5, R5 ;  /* 0x0000000500037c24 */ /* 0x002fca000f8e0205 */
[----:B------:R-:W-:-:S04]  /*00a0*/  LOP3.LUT P1, RZ, R3, 0xffffdff, RZ, 0xc0, !PT ;  /* 0x0ffffdff03ff7812 */ /* 0x000fc8000782c0ff */
[----:B------:R-:W-:-:S13]  /*00b0*/  PLOP3.LUT P0, PT, P0, P1, PT, 0x2f, 0xf2 ;  /* 0x0000000000f2781c */ /* 0x000fda0000702577 */
[----:B------:R-:W-:Y:S05]  /*00c0*/  @P0 EXIT ;  /* 0x000000000000094d */ /* 0x000fea0003800000 */
[----:B------:R-:W0:Y:S01]  /*00d0*/  LDCU.128 UR8, c[0x0][0x380] ;  /* 0x00007000ff0877ac */ /* 0x000e220008000c00 */
[----:B------:R-:W-:Y:S01]  /*00e0*/  IMAD R2, R2, 0x200, R3 ;  /* 0x0000020002027824 */ /* 0x000fe200078e0203 */
[----:B------:R-:W1:Y:S03]  /*00f0*/  LDCU.64 UR6, c[0x0][0x358] ;  /* 0x00006b00ff0677ac */ /* 0x000e660008000a00 */
[C---:B------:R-:W-:Y:S01]  /*0100*/  VIADD R10, R2.reuse, 0xfffffdff ;  /* 0xfffffdff020a7836 */ /* 0x040fe20000000000 */
[----:B0-----:R-:W-:-:S04]  /*0110*/  IADD3 R8, P0, PT, R2, UR10, RZ ;  /* 0x0000000a02087c10 */ /* 0x001fc8000ff1e0ff */
[----:B------:R-:W-:Y:S01]  /*0120*/  IADD3 R10, P1, PT, R10, UR8, RZ ;  /* 0x000000080a0a7c10 */ /* 0x000fe2000ff3e0ff */
[----:B------:R-:W-:-:S04]  /*0130*/  IMAD.X R9, RZ, RZ, UR11, P0 ;  /* 0x0000000bff097e24 */ /* 0x000fc800080e06ff */
[----:B------:R-:W-:Y:S01]  /*0140*/  IMAD.X R11, RZ, RZ, UR9, P1 ;  /* 0x00000009ff0b7e24 */ /* 0x000fe200088e06ff */
[----:B-1----:R0:W-:Y:S04]  /*0150*/  STG.E.U8 desc[UR6][R8.64], RZ ;  /* 0x000000ff08007986 */ /* 0x0021e8000c101106 */
[----:B------:R-:W2:Y:S01]  /*0160*/  LDG.E.U8 R0, desc[UR6][R10.64] ;  /* 0x000000060a007981 */ /* 0x000ea2000c1e1100 */
[----:B------:R-:W1:Y:S01]  /*0170*/  MUFU.RCP64H R5, 9 ;  /* 0x4022000000057908 */ /* 0x000e620000001800 */
[----:B------:R-:W-:Y:S01]  /*0180*/  IMAD.MOV.U32 R12, RZ, RZ, 0x0 ;  /* 0x00000000ff0c7424 */ /* 0x000fe200078e00ff */
[----:B------:R-:W-:Y:S01]  /*0190*/  UMOV UR4, URZ ;  /* 0x000000ff00047c82 */ /* 0x000fe20008000000 */
[----:B------:R-:W-:Y:S01]  /*01a0*/  IMAD.MOV.U32 R13, RZ, RZ, 0x40220000 ;  /* 0x40220000ff0d7424 */ /* 0x000fe200078e00ff */
[----:B------:R-:W-:Y:S01]  /*01b0*/  BSSY.RECONVERGENT B0, `(.L_x_0) ;  /* 0x0000015000007945 */ /* 0x000fe20003800200 */
[----:B------:R-:W-:-:S02]  /*01c0*/  IMAD.MOV.U32 R4, RZ, RZ, 0x1 ;  /* 0x00000001ff047424 */ /* 0x000fc400078e00ff */
[----:B------:R-:W-:-:S04]  /*01d0*/  VIADD R22, R2, 0xfffffe00 ;  /* 0xfffffe0002167836 */ /* 0x000fc80000000000 */
[----:B-1----:R-:W-:-:S08]  /*01e0*/  DFMA R6, R4, -R12, 1 ;  /* 0x3ff000000406742b */ /* 0x002fd0000000080c */
[----:B------:R-:W-:-:S08]  /*01f0*/  DFMA R6, R6, R6, R6 ;  /* 0x000000060606722b */ /* 0x000fd00000000006 */
[----:B------:R-:W-:-:S08]  /*0200*/  DFMA R6, R4, R6, R4 ;  /* 0x000000060406722b */ /* 0x000fd00000000004 */
[----:B------:R-:W-:-:S08]  /*0210*/  DFMA R4, R6, -R12, 1 ;  /* 0x3ff000000604742b */ /* 0x000fd0000000080c */
[----:B------:R-:W-:Y:S01]  /*0220*/  DFMA R4, R6, R4, R6 ;  /* 0x000000040604722b */ /* 0x000fe20000000006 */
[----:B--2---:R-:W1:Y:S07]  /*0230*/  I2F.F64.U16 R12, R0 ;  /* 0x00000000000c7312 */ /* 0x004e6e0000101800 */
[----:B-1----:R-:W-:Y:S01]  /*0240*/  DMUL R6, R12, R4 ;  /* 0x000000040c067228 */ /* 0x002fe20000000000 */
[----:B------:R-:W-:-:S07]  /*0250*/  FSETP.GEU.AND P1, PT, |R13|, 6.5827683646048100446e-37, PT ;  /* 0x036000000d00780b */ /* 0x000fce0003f2e200 */
[----:B------:R-:W-:-:S08]  /*0260*/  DFMA R10, R6, -9, R12 ;  /* 0xc0220000060a782b */ /* 0x000fd0000000000c */
[----:B------:R-:W-:-:S10]  /*0270*/  DFMA R4, R4, R10, R6 ;  /* 0x0000000a0404722b */ /* 0x000fd40000000006 */
[----:B------:R-:W-:-:S05]  /*0280*/  FFMA R3, RZ, 2.53125, R5 ;  /* 0x40220000ff037823 */ /* 0x000fca0000000005 */
[----:B------:R-:W-:Y:S01]  /*0290*/  FSETP.GT.AND P0, PT, |R3|, 1.469367938527859385e-39, PT ;  /* 0x001000000300780b */ /* 0x000fe20003f04200 */
[----:B------:R-:W-:-:S12]  /*02a0*/  IMAD.MOV.U32 R3, RZ, RZ, 0x40220000 ;  /* 0x40220000ff037424 */ /* 0x000fd800078e00ff */
[----:B0-----:R-:W-:Y:S05]  /*02b0*/  @P0 BRA P1, `(.L_x_1) ;  /* 0x0000000000100947 */ /* 0x001fea0000800000 */
[----:B------:R-:W-:-:S07]  /*02c0*/  MOV R0, 0x2e0 ;  /* 0x000002e000007802 */ /* 0x000fce0000000f00 */
[----:B------:R-:W-:Y:S05]  /*02d0*/  CALL.REL.NOINC `($__internal_0_$__cuda_sm20_div_rn_f64_full) ;  /* 0x0000001000307944 */ /* 0x000fea0003c00000 */
[----:B------:R-:W-:Y:S01]  /*02e0*/  MOV R4, R6 ;  /* 0x0000000600047202 */ /* 0x000fe20000000f00 */
[----:B------:R-:W-:-:S07]  /*02f0*/  IMAD.MOV.U32 R5, RZ, RZ, R7 ;  /* 0x000000ffff057224 */ /* 0x000fce00078e0007 */
.L_x_1:
[----:B------:R-:W-:Y:S05]  /*0300*/  BSYNC.RECONVERGENT B0 ;  /* 0x0000000000007941 */ /* 0x000fea0003800200 */
.L_x_0:
[----:B------:R-:W0:Y:S01]  /*0310*/  LDCU.64 UR8, c[0x0][0x380] ;  /* 0x00007000ff0877ac */ /* 0x000e220008000a00 */
[----:B------:R-:W1:Y:S02]  /*0320*/  F2I.U32.F64.TRUNC R7, R4 ;  /* 0x0000000400077311 */ /* 0x000e64000030d000 */
[----:B-1----:R1:W-:Y:S01]  /*0330*/  STG.E.U8 desc[UR6][R8.64], R7 ;  /* 0x0000000708007986 */ /* 0x0023e2000c101106 */
[----:B0-----:R-:W-:-:S05]  /*0340*/  IADD3 R22, P0, PT, R22, UR8, RZ ;  /* 0x0000000816167c10 */ /* 0x001fca000ff1e0ff */
[----:B------:R-:W-:-:S06]  /*0350*/  IMAD.X R23, RZ, RZ, UR9, P0 ;  /* 0x00000009ff177e24 */ /* 0x000fcc00080e06ff */
[----:B------:R0:W2:Y:S01]  /*0360*/  LDG.E.U8 R23, desc[UR6][R22.64] ;  /* 0x0000000616177981 */ /* 0x0000a2000c1e1100 */
[----:B------:R-:W3:Y:S01]  /*0370*/  MUFU.RCP64H R11, 9 ;  /* 0x40220000000b7908 */ /* 0x000ee20000001800 */
[----:B------:R-:W-:Y:S01]  /*0380*/  IMAD.MOV.U32 R12, RZ, RZ, 0x0 ;  /* 0x00000000ff0c7424 */ /* 0x000fe200078e00ff */
[----:B------:R-:W-:Y:S01]  /*0390*/  BSSY.RECONVERGENT B0, `(.L_x_2) ;  /* 0x0000015000007945 */ /* 0x000fe20003800200 */
[----:B------:R-:W-:Y:S02]  /*03a0*/  IMAD.MOV.U32 R13, RZ, RZ, 0x40220000 ;  /* 0x40220000ff0d7424 */ /* 0x000fe400078e00ff */
[----:B------:R-:W-:Y:S01]  /*03b0*/  IMAD.MOV.U32 R10, RZ, RZ, 0x1 ;  /* 0x00000001ff0a7424 */ /* 0x000fe200078e00ff */
[----:B0-----:R-:W-:-:S05]  /*03c0*/  LOP3.LUT R22, R7, 0xff, RZ, 0xc0, !PT ;  /* 0x000000ff07167812 */ /* 0x001fca00078ec0ff */
[----:B---3--:R-:W-:-:S08]  /*03d0*/  DFMA R14, R10, -R12, 1 ;  /* 0x3ff000000a0e742b */ /* 0x008fd0000000080c */
[----:B------:R-:W-:-:S08]  /*03e0*/  DFMA R14, R14, R14, R14 ;  /* 0x0000000e0e0e722b */ /* 0x000fd0000000000e */
[----:B------:R-:W-:-:S08]  /*03f0*/  DFMA R14, R10, R14, R10 ;  /* 0x0000000e0a0e722b */ /* 0x000fd0000000000a */
[----:B------:R-:W-:-:S08]  /*0400*/  DFMA R4, R14, -R12, 1 ;  /* 0x3ff000000e04742b */ /* 0x000fd0000000080c */
[----:B------:R-:W-:Y:S01]  /*0410*/  DFMA R14, R14, R4, R14 ;  /* 0x000000040e0e722b */ /* 0x000fe2000000000e */
[----:B--2---:R-:W0:Y:S07]  /*0420*/  I2F.F64.U16 R12, R23 ;  /* 0x00000017000c7312 */ /* 0x004e2e0000101800 */
[----:B0-----:R-:W-:Y:S01]  /*0430*/  DMUL R4, R14, R12 ;  /* 0x0000000c0e047228 */ /* 0x001fe20000000000 */
[----:B------:R-:W-:-:S07]  /*0440*/  FSETP.GEU.AND P1, PT, |R13|, 6.5827683646048100446e-37, PT ;  /* 0x036000000d00780b */ /* 0x000fce0003f2e200 */
[----:B------:R-:W-:-:S08]  /*0450*/  DFMA R10, R4, -9, R12 ;  /* 0xc0220000040a782b */ /* 0x000fd0000000000c */
[----:B------:R-:W-:-:S10]  /*0460*/  DFMA R4, R14, R10, R4 ;  /* 0x0000000a0e04722b */ /* 0x000fd40000000004 */
[----:B------:R-:W-:-:S05]  /*0470*/  FFMA R0, RZ, 2.53125, R5 ;  /* 0x40220000ff007823 */ /* 0x000fca0000000005 */
[----:B------:R-:W-:-:S13]  /*0480*/  FSETP.GT.AND P0, PT, |R0|, 1.469367938527859385e-39, PT ;  /* 0x001000000000780b */ /* 0x000fda0003f04200 */
[----:B-1----:R-:W-:Y:S05]  /*0490*/  @P0 BRA P1, `(.L_x_3) ;  /* 0x0000000000100947 */ /* 0x002fea0000800000 */
[----:B------:R-:W-:-:S07]  /*04a0*/  MOV R0, 0x4c0 ;  /* 0x000004c000007802 */ /* 0x000fce0000000f00 */
[----:B------:R-:W-:Y:S05]  /*04b0*/  CALL.REL.NOINC `($__internal_0_$__cuda_sm20_div_rn_f64_full) ;  /* 0x0000000c00b87944 */ /* 0x000fea0003c00000 */
[----:B------:R-:W-:Y:S02]  /*04c0*/  IMAD.MOV.U32 R4, RZ, RZ, R6 ;  /* 0x000000ffff047224 */ /* 0x000fe400078e0006 */
[----:B------:R-:W-:-:S07]  /*04d0*/  IMAD.MOV.U32 R5, RZ, RZ, R7 ;  /* 0x000000ffff057224 */ /* 0x000fce00078e0007 */
.L_x_3:
[----:B------:R-:W-:Y:S05]  /*04e0*/  BSYNC.RECONVERGENT B0 ;  /* 0x0000000000007941 */ /* 0x000fea0003800200 */
.L_x_2:
[----:B------:R-:W0:Y:S01]  /*04f0*/  I2F.F64.U16 R22, R22 ;  /* 0x0000001600167312 */ /* 0x000e220000101800 */
[----:B------:R-:W1:Y:S01]  /*0500*/  LDCU.64 UR8, c[0x0][0x380] ;  /* 0x00007000ff0877ac */ /* 0x000e620008000a00 */
[----:B------:R-:W-:Y:S01]  /*0510*/  VIADD R10, R2, 0xfffffe01 ;  /* 0xfffffe01020a7836 */ /* 0x000fe20000000000 */
[----:B0-----:R-:W-:-:S04]  /*0520*/  DADD R4, R22, R4 ;  /* 0x0000000016047229 */ /* 0x001fc80000000004 */
[----:B-1----:R-:W-:Y:S02]  /*0530*/  IADD3 R10, P0, PT, R10, UR8, RZ ;  /* 0x000000080a0a7c10 */ /* 0x002fe4000ff1e0ff */
[----:B------:R-:W0:Y:S02]  /*0540*/  F2I.U32.F64.TRUNC R7, R4 ;  /* 0x0000000400077311 */ /* 0x000e24000030d000 */
[----:B------:R-:W-:Y:S01]  /*0550*/  IADD3.X R11, PT, PT, RZ, UR9, RZ, P0, !PT ;  /* 0x00000009ff0b7c10 */ /* 0x000fe200087fe4ff */
[----:B0-----:R0:W-:Y:S04]  /*0560*/  STG.E.U8 desc[UR6][R8.64], R7 ;  /* 0x0000000708007986 */ /* 0x0011e8000c101106 */
[----:B------:R-:W2:Y:S01]  /*0570*/  LDG.E.U8 R0, desc[UR6][R10.64] ;  /* 0x000000060a007981 */ /* 0x000ea2000c1e1100 */
[----:B------:R-:W1:Y:S01]  /*0580*/  MUFU.RCP64H R13, 9 ;  /* 0x40220000000d7908 */ /* 0x000e620000001800 */
[----:B------:R-:W-:Y:S01]  /*0590*/  IMAD.MOV.U32 R14, RZ, RZ, 0x0 ;  /* 0x00000000ff0e7424 */ /* 0x000fe200078e00ff */
[----:B------:R-:W-:Y:S01]  /*05a0*/  BSSY.RECONVERGENT B0, `(.L_x_4) ;  /* 0x0000015000007945 */ /* 0x000fe20003800200 */
[----:B------:R-:W-:Y:S01]  /*05b0*/  IMAD.MOV.U32 R15, RZ, RZ, 0x40220000 ;  /* 0x40220000ff0f7424 */ /* 0x000fe200078e00ff */
[----:B------:R-:W-:Y:S01]  /*05c0*/  LOP3.LUT R22, R7, 0xff, RZ, 0xc0, !PT ;  /* 0x000000ff07167812 */ /* 0x000fe200078ec0ff */
[----:B------:R-:W-:-:S06]  /*05d0*/  IMAD.MOV.U32 R12, RZ, RZ, 0x1 ;  /* 0x00000001ff0c7424 */ /* 0x000fcc00078e00ff */
        /* <DEDUP_REMOVED lines=11> */
[----:B------:R-:W-:-:S13]  /*0690*/  FSETP.GT.AND P0, PT, |R6|, 1.469367938527859385e-39, PT ;  /* 0x001000000600780b */ /* 0x000fda0003f04200 */
[----:B0-----:R-:W-:Y:S05]  /*06a0*/  @P0 BRA P1, `(.L_x_5) ;  /* 0x0000000000100947 */ /* 0x001fea0000800000 */
[----:B------:R-:W-:-:S07]  /*06b0*/  MOV R0, 0x6d0 ;  /* 0x000006d000007802 */ /* 0x000fce0000000f00 */
[----:B------:R-:W-:Y:S05]  /*06c0*/  CALL.REL.NOINC `($__internal_0_$__cuda_sm20_div_rn_f64_full) ;  /* 0x0000000c00347944 */ /* 0x000fea0003c00000 */
[----:B------:R-:W-:Y:S02]  /*06d0*/  IMAD.MOV.U32 R4, RZ, RZ, R6 ;  /* 0x000000ffff047224 */ /* 0x000fe400078e0006 */
[----:B------:R-:W-:-:S07]  /*06e0*/  IMAD.MOV.U32 R5, RZ, RZ, R7 ;  /* 0x000000ffff057224 */ /* 0x000fce00078e0007 */
.L_x_5:
[----:B------:R-:W-:Y:S05]  /*06f0*/  BSYNC.RECONVERGENT B0 ;  /* 0x0000000000007941 */ /* 0x000fea0003800200 */
.L_x_4:
[----:B------:R-:W0:Y:S01]  /*0700*/  I2F.F64.U16 R22, R22 ;  /* 0x0000001600167312 */ /* 0x000e220000101800 */
[----:B------:R-:W1:Y:S01]  /*0710*/  LDCU.64 UR8, c[0x0][0x380] ;  /* 0x00007000ff0877ac */ /* 0x000e620008000a00 */
[----:B------:R-:W-:Y:S01]  /*0720*/  VIADD R10, R2, 0xffffffff ;  /* 0xffffffff020a7836 */ /* 0x000fe20000000000 */
[----:B0-----:R-:W-:-:S04]  /*0730*/  DADD R4, R22, R4 ;  /* 0x0000000016047229 */ /* 0x001fc80000000004 */
[----:B-1----:R-:W-:Y:S02]  /*0740*/  IADD3 R10, P0, PT, R10, UR8, RZ ;  /* 0x000000080a0a7c10 */ /* 0x002fe4000ff1e0ff */
[----:B------:R-:W0:Y:S03]  /*0750*/  F2I.U32.F64.TRUNC R7, R4 ;  /* 0x0000000400077311 */ /* 0x000e26000030d000 */
[----:B------:R-:W-:Y:S01]  /*0760*/  IMAD.X R11, RZ, RZ, UR9, P0 ;  /* 0x00000009ff0b7e24 */ /* 0x000fe200080e06ff */
[----:B0-----:R0:W-:Y:S04]  /*0770*/  STG.E.U8 desc[UR6][R8.64], R7 ;  /* 0x0000000708007986 */ /* 0x0011e8000c101106 */
[----:B------:R-:W2:Y:S01]  /*0780*/  LDG.E.U8 R0, desc[UR6][R10.64] ;  /* 0x000000060a007981 */ /* 0x000ea2000c1e1100 */
[----:B------:R-:W1:Y:S01]  /*0790*/  MUFU.RCP64H R13, 9 ;  /* 0x40220000000d7908 */ /* 0x000e620000001800 */
[----:B------:R-:W-:Y:S01]  /*07a0*/  IMAD.MOV.U32 R14, RZ, RZ, 0x0 ;  /* 0x00000000ff0e7424 */ /* 0x000fe200078e00ff */
[----:B------:R-:W-:Y:S01]  /*07b0*/  MOV R15, 0x40220000 ;  /* 0x40220000000f7802 */ /* 0x000fe20000000f00 */
[----:B------:R-:W-:Y:S01]  /*07c0*/  IMAD.MOV.U32 R12, RZ, RZ, 0x1 ;  /* 0x00000001ff0c7424 */ /* 0x000fe200078e00ff */
[----:B------:R-:W-:Y:S01]  /*07d0*/  BSSY.RECONVERGENT B0, `(.L_x_6) ;  /* 0x0000013000007945 */ /* 0x000fe20003800200 */
[----:B------:R-:W-:-:S04]  /*07e0*/  LOP3.LUT R22, R7, 0xff, RZ, 0xc0, !PT ;  /* 0x000000ff07167812 */ /* 0x000fc800078ec0ff */
        /* <DEDUP_REMOVED lines=17> */
.L_x_7:
[----:B------:R-:W-:Y:S05]  /*0900*/  BSYNC.RECONVERGENT B0 ;  /* 0x0000000000007941 */ /* 0x000fea0003800200 */
.L_x_6:
[----:B------:R-:W0:Y:S01]  /*0910*/  I2F.F64.U16 R22, R22 ;  /* 0x0000001600167312 */ /* 0x000e220000101800 */
[----:B------:R-:W1:Y:S01]  /*0920*/  LDCU.64 UR8, c[0x0][0x380] ;  /* 0x00007000ff0877ac */ /* 0x000e620008000a00 */
[----:B0-----:R-:W-:Y:S01]  /*0930*/  DADD R4, R22, R4 ;  /* 0x0000000016047229 */ /* 0x001fe20000000004 */
[----:B-1----:R-:W-:-:S05]  /*0940*/  IADD3 R10, P0, PT, R2, UR8, RZ ;  /* 0x00000008020a7c10 */ /* 0x002fca000ff1e0ff */
[----:B------:R-:W0:Y:S01]  /*0950*/  F2I.U32.F64.TRUNC R7, R4 ;  /* 0x0000000400077311 */ /* 0x000e22000030d000 */
[----:B------:R-:W-:Y:S01]  /*0960*/  IMAD.X R11, RZ, RZ, UR9, P0 ;  /* 0x00000009ff0b7e24 */ /* 0x000fe200080e06ff */
[----:B0-----:R0:W-:Y:S04]  /*0970*/  STG.E.U8 desc[UR6][R8.64], R7 ;  /* 0x0000000708007986 */ /* 0x0011e8000c101106 */
[----:B------:R-:W2:Y:S02]  /*0980*/  LDG.E.U8 R0, desc[UR6][R10.64] ;  /* 0x000000060a007981 */ /* 0x000ea4000c1e1100 */
        /* <DEDUP_REMOVED lines=21> */
[----:B------:R-:W-:Y:S01]  /*0ae0*/  IMAD.MOV.U32 R4, RZ, RZ, R6 ;  /* 0x000000ffff047224 */ /* 0x000fe200078e0006 */
[----:B------:R-:W-:-:S07]  /*0af0*/  MOV R5, R7 ;  /* 0x0000000700057202 */ /* 0x000fce0000000f00 */
.L_x_9:
[----:B------:R-:W-:Y:S05]  /*0b00*/  BSYNC.RECONVERGENT B0 ;  /* 0x0000000000007941 */ /* 0x000fea0003800200 */
.L_x_8:
        /* <DEDUP_REMOVED lines=32> */
.L_x_11:
[----:B------:R-:W-:Y:S05]  /*0d10*/  BSYNC.RECONVERGENT B0 ;  /* 0x0000000000007941 */ /* 0x000fea0003800200 */
.L_x_10:
        /* <DEDUP_REMOVED lines=12> */
[----:B------:R-:W-:-:S02]  /*0de0*/  IMAD.MOV.U32 R13, RZ, RZ, 0x40220000 ;  /* 0x40220000ff0d7424 */ /* 0x000fc400078e00ff */
[----:B------:R-:W-:Y:S02]  /*0df0*/  IMAD.MOV.U32 R10, RZ, RZ, 0x1 ;  /* 0x00000001ff0a7424 */ /* 0x000fe400078e00ff */
[----:B------:R-:W-:Y:S01]  /*0e00*/  VIADD R22, R2, 0x200 ;  /* 0x0000020002167836 */ /* 0x000fe20000000000 */
[----:B0-----:R-:W-:-:S03]  /*0e10*/  LOP3.LUT R23, R23, 0xff, RZ, 0xc0, !PT ;  /* 0x000000ff17177812 */ /* 0x001fc600078ec0ff */
[----:B-1----:R-:W-:-:S08]  /*0e20*/  DFMA R14, R10, -R12, 1 ;  /* 0x3ff000000a0e742b */ /* 0x002fd0000000080c */
        /* <DEDUP_REMOVED lines=11> */
[----:B------:R-:W-:Y:S05]  /*0ee0*/  @P0 BRA P1, `(.L_x_13) ;  /* 0x0000000000100947 */ /* 0x000fea0000800000 */
[----:B------:R-:W-:-:S07]  /*0ef0*/  MOV R0, 0xf10 ;  /* 0x00000f1000007802 */ /* 0x000fce0000000f00 */
[----:B------:R-:W-:Y:S05]  /*0f00*/  CALL.REL.NOINC `($__internal_0_$__cuda_sm20_div_rn_f64_full) ;  /* 0x0000000400247944 */ /* 0x000fea0003c00000 */
[----:B------:R-:W-:Y:S02]  /*0f10*/  IMAD.MOV.U32 R4, RZ, RZ, R6 ;  /* 0x000000ffff047224 */ /* 0x000fe400078e0006 */
[----:B------:R-:W-:-:S07]  /*0f20*/  IMAD.MOV.U32 R5, RZ, RZ, R7 ;  /* 0x000000ffff057224 */ /* 0x000fce00078e0007 */
.L_x_13:
[----:B------:R-:W-:Y:S05]  /*0f30*/  BSYNC.RECONVERGENT B0 ;  /* 0x0000000000007941 */ /* 0x000fea0003800200 */
.L_x_12:
[----:B------:R-:W0:Y:S01]  /*0f40*/  I2F.F64.U16 R6, R23 ;  /* 0x0000001700067312 */ /* 0x000e220000101800 */
[----:B------:R-:W1:Y:S01]  /*0f50*/  LDCU.64 UR8, c[0x0][0x380] ;  /* 0x00007000ff0877ac */ /* 0x000e620008000a00 */
[----:B0-----:R-:W-:Y:S01]  /*0f60*/  DADD R6, R6, R4 ;  /* 0x0000000006067229 */ /* 0x001fe20000000004 */
[----:B-1----:R-:W-:-:S05]  /*0f70*/  IADD3 R10, P0, PT, R22, UR8, RZ ;  /* 0x00000008160a7c10 */ /* 0x002fca000ff1e0ff */
[----:B------:R-:W-:-:S04]  /*0f80*/  IMAD.X R11, RZ, RZ, UR9, P0 ;  /* 0x00000009ff0b7e24 */ /* 0x000fc800080e06ff */
[----:B------:R-:W0:Y:S02]  /*0f90*/  F2I.U32.F64.TRUNC R7, R6 ;  /* 0x0000000600077311 */ /* 0x000e24000030d000 */
[----:B0-----:R0:W-:Y:S04]  /*0fa0*/  STG.E.U8 desc[UR6][R8.64], R7 ;  /* 0x0000000708007986 */ /* 0x0011e8000c101106 */
[----:B------:R-:W2:Y:S02]  /*0fb0*/  LDG.E.U8 R0, desc[UR6][R10.64] ;  /* 0x000000060a007981 */ /* 0x000ea4000c1e1100 */
        /* <DEDUP_REMOVED lines=23> */
.L_x_15:
[----:B------:R-:W-:Y:S05]  /*1130*/  BSYNC.RECONVERGENT B0 ;  /* 0x0000000000007941 */ /* 0x000fea0003800200 */
.L_x_14:
        /* <DEDUP_REMOVED lines=12> */
[----:B------:R-:W-:-:S02]  /*1200*/  IMAD.MOV.U32 R15, RZ, RZ, 0x40220000 ;  /* 0x40220000ff0f7424 */ /* 0x000fc400078e00ff */
        /* <DEDUP_REMOVED lines=12> */
[----:B------:R-:W-:Y:S02]  /*12d0*/  FSETP.GT.AND P0, PT, |R2|, 1.469367938527859385e-39, PT ;  /* 0x001000000200780b */ /* 0x000fe40003f04200 */
[----:B------:R-:W-:-:S11]  /*12e0*/  LOP3.LUT R2, R7, 0xff, RZ, 0xc0, !PT ;  /* 0x000000ff07027812 */ /* 0x000fd600078ec0ff */
[----:B0-----:R-:W-:Y:S05]  /*12f0*/  @P0 BRA P1, `(.L_x_17) ;  /* 0x0000000000100947 */ /* 0x001fea0000800000 */
[----:B------:R-:W-:-:S07]  /*1300*/  MOV R0, 0x1320 ;  /* 0x0000132000007802 */ /* 0x000fce0000000f00 */
[----:B------:R-:W-:Y:S05]  /*1310*/  CALL.REL.NOINC `($__internal_0_$__cuda_sm20_div_rn_f64_full) ;  /* 0x0000000000207944 */ /* 0x000fea0003c00000 */
[----:B------:R-:W-:Y:S01]  /*1320*/  MOV R4, R6 ;  /* 0x0000000600047202 */ /* 0x000fe20000000f00 */
[----:B------:R-:W-:-:S07]  /*1330*/  IMAD.MOV.U32 R5, RZ, RZ, R7 ;  /* 0x000000ffff057224 */ /* 0x000fce00078e0007 */
.L_x_17:
[----:B------:R-:W-:Y:S05]  /*1340*/  BSYNC.RECONVERGENT B0 ;  /* 0x0000000000007941 */ /* 0x000fea0003800200 */
.L_x_16:
[----:B------:R-:W0:Y:S02]  /*1350*/  I2F.F64.U16 R2, R2 ;  /* 0x0000000200027312 */ /* 0x000e240000101800 */
[----:B0-----:R-:W-:-:S10]  /*1360*/  DADD R4, R2, R4 ;  /* 0x0000000002047229 */ /* 0x001fd40000000004 */
[----:B------:R-:W0:Y:S02]  /*1370*/  F2I.U32.F64.TRUNC R5, R4 ;  /* 0x0000000400057311 */ /* 0x000e24000030d000 */
[----:B0-----:R-:W-:Y:S01]  /*1380*/  STG.E.U8 desc[UR6][R8.64], R5 ;  /* 0x0000000508007986 */ /* 0x001fe2000c101106 */
[----:B------:R-:W-:Y:S05]  /*1390*/  EXIT ;  /* 0x000000000000794d */ /* 0x000fea0003800000 */
        .weak           $__internal_0_$__cuda_sm20_div_rn_f64_full
        .type           $__internal_0_$__cuda_sm20_div_rn_f64_full,@function
        .size           $__internal_0_$__cuda_sm20_div_rn_f64_full,(.L_x_24 - $__internal_0_$__cuda_sm20_div_rn_f64_full)
$__internal_0_$__cuda_sm20_div_rn_f64_full:
[C---:B------:R-:W-:Y:S01]  /*13a0*/  FSETP.GEU.AND P0, PT, |R3|.reuse, 1.469367938527859385e-39, PT ;  /* 0x001000000300780b */ /* 0x040fe20003f0e200 */
[----:B------:R-:W-:Y:S01]  /*13b0*/  IMAD.U32 R4, RZ, RZ, UR4 ;  /* 0x00000004ff047e24 */ /* 0x000fe2000f8e00ff */
[----:B------:R-:W-:Y:S01]  /*13c0*/  LOP3.LUT R5, R3, 0x800fffff, RZ, 0xc0, !PT ;  /* 0x800fffff03057812 */ /* 0x000fe200078ec0ff */
[----:B------:R-:W-:Y:S01]  /*13d0*/  IMAD.U32 R10, RZ, RZ, UR4 ;  /* 0x00000004ff0a7e24 */ /* 0x000fe2000f8e00ff */
[----:B------:R-:W-:Y:S01]  /*13e0*/  FSETP.GEU.AND P2, PT, |R13|, 1.469367938527859385e-39, PT ;  /* 0x001000000d00780b */ /* 0x000fe20003f4e200 */
[----:B------:R-:W-:Y:S01]  /*13f0*/  IMAD.MOV.U32 R14, RZ, RZ, 0x1 ;  /* 0x00000001ff0e7424 */ /* 0x000fe200078e00ff */
[----:B------:R-:W-:Y:S01]  /*1400*/  LOP3.LUT R11, R5, 0x3ff00000, RZ, 0xfc, !PT ;  /* 0x3ff00000050b7812 */ /* 0x000fe200078efcff */
[----:B------:R-:W-:Y:S01]  /*1410*/  IMAD.MOV.U32 R5, RZ, RZ, R3 ;  /* 0x000000ffff057224 */ /* 0x000fe200078e0003 */
[----:B------:R-:W-:Y:S01]  /*1420*/  LOP3.LUT R7, R3, 0x7ff00000, RZ, 0xc0, !PT ;  /* 0x7ff0000003077812 */ /* 0x000fe200078ec0ff */
[----:B------:R-:W-:Y:S04]  /*1430*/  BSSY.RECONVERGENT B1, `(.L_x_18) ;  /* 0x0000052000017945 */ /* 0x000fe80003800200 */
[----:B------:R-:W-:Y:S01]  /*1440*/  @!P0 DMUL R10, R4, 8.98846567431157953865e+307 ;  /* 0x7fe00000040a8828 */ /* 0x000fe20000000000 */
[----:B------:R-:W-:-:S03]  /*1450*/  LOP3.LUT R4, R13, 0x7ff00000, RZ, 0xc0, !PT ;  /* 0x7ff000000d047812 */ /* 0x000fc600078ec0ff */
[----:B------:R-:W-:Y:S02]  /*1460*/  @!P2 LOP3.LUT R5, R5, 0x7ff00000, RZ, 0xc0, !PT ;  /* 0x7ff000000505a812 */ /* 0x000fe400078ec0ff */
[----:B------:R-:W0:Y:S01]  /*1470*/  MUFU.RCP64H R15, R11 ;  /* 0x0000000b000f7308 */ /* 0x000e220000001800 */
[C---:B------:R-:W-:Y:S01]  /*1480*/  ISETP.GE.U32.AND P1, PT, R4.reuse, R7, PT ;  /* 0x000000070400720c */ /* 0x040fe20003f26070 */
[----:B------:R-:W-:Y:S01]  /*1490*/  IMAD.MOV.U32 R6, RZ, RZ, R4 ;  /* 0x000000ffff067224 */ /* 0x000fe200078e0004 */
[----:B------:R-:W-:Y:S01]  /*14a0*/  @!P2 ISETP.GE.U32.AND P3, PT, R4, R5, PT ;  /* 0x000000050400a20c */ /* 0x000fe20003f66070 */
[----:B------:R-:W-:Y:S01]  /*14b0*/  IMAD.MOV.U32 R5, RZ, RZ, 0x1ca00000 ;  /* 0x1ca00000ff057424 */ /* 0x000fe200078e00ff */
[----:B------:R-:W-:-:S04]  /*14c0*/  @!P0 LOP3.LUT R7, R11, 0x7ff00000, RZ, 0xc0, !PT ;  /* 0x7ff000000b078812 */ /* 0x000fc800078ec0ff */
[----:B------:R-:W-:Y:S01]  /*14d0*/  @!P2 SEL R17, R5, 0x63400000, !P3 ;  /* 0x634000000511a807 */ /* 0x000fe20005800000 */
[----:B------:R-:W-:-:S03]  /*14e0*/  VIADD R25, R7, 0xffffffff ;  /* 0xffffffff07197836 */ /* 0x000fc60000000000 */
[----:B------:R-:W-:Y:S01]  /*14f0*/  @!P2 LOP3.LUT R20, R17, 0x80000000, R13, 0xf8, !PT ;  /* 0x800000001114a812 */ /* 0x000fe200078ef80d */
[----:B0-----:R-:W-:-:S03]  /*1500*/  DFMA R18, R14, -R10, 1 ;  /* 0x3ff000000e12742b */ /* 0x001fc6000000080a */
[----:B------:R-:W-:Y:S02]  /*1510*/  @!P2 LOP3.LUT R21, R20, 0x100000, RZ, 0xfc, !PT ;  /* 0x001000001415a812 */ /* 0x000fe400078efcff */
[----:B------:R-:W-:-:S03]  /*1520*/  @!P2 MOV R20, RZ ;  /* 0x000000ff0014a202 */ /* 0x000fc60000000f00 */
[----:B------:R-:W-:-:S08]  /*1530*/  DFMA R18, R18, R18, R18 ;  /* 0x000000121212722b */ /* 0x000fd00000000012 */
[----:B------:R-:W-:Y:S01]  /*1540*/  DFMA R18, R14, R18, R14 ;  /* 0x000000120e12722b */ /* 0x000fe2000000000e */
[----:B------:R-:W-:Y:S01]  /*1550*/  SEL R15, R5, 0x63400000, !P1 ;  /* 0x63400000050f7807 */ /* 0x000fe20004800000 */
[----:B------:R-:W-:-:S03]  /*1560*/  IMAD.MOV.U32 R14, RZ, RZ, R12 ;  /* 0x000000ffff0e7224 */ /* 0x000fc600078e000c */
[----:B------:R-:W-:-:S03]  /*1570*/  LOP3.LUT R15, R15, 0x800fffff, R13, 0xf8, !PT ;  /* 0x800fffff0f0f7812 */ /* 0x000fc600078ef80d */
[----:B------:R-:W-:-:S03]  /*1580*/  DFMA R16, R18, -R10, 1 ;  /* 0x3ff000001210742b */ /* 0x000fc6000000080a */
[----:B------:R-:W-:-:S05]  /*1590*/  @!P2 DFMA R14, R14, 2, -R20 ;  /* 0x400000000e0ea82b */ /* 0x000fca0000000814 */
[----:B------:R-:W-:-:S05]  /*15a0*/  DFMA R16, R18, R16, R18 ;  /* 0x000000101210722b */ /* 0x000fca0000000012 */
[----:B------:R-:W-:-:S03]  /*15b0*/  @!P2 LOP3.LUT R6, R15, 0x7ff00000, RZ, 0xc0, !PT ;  /* 0x7ff000000f06a812 */ /* 0x000fc600078ec0ff */
[----:B------:R-:W-:Y:S02]  /*15c0*/  DMUL R18, R16, R14 ;  /* 0x0000000e10127228 */ /* 0x000fe40000000000 */
[----:B------:R-:W-:-:S05]  /*15d0*/  VIADD R24, R6, 0xffffffff ;  /* 0xffffffff06187836 */ /* 0x000fca0000000000 */
[----:B------:R-:W-:Y:S01]  /*15e0*/  ISETP.GT.U32.AND P0, PT, R24, 0x7feffffe, PT ;  /* 0x7feffffe1800780c */ /* 0x000fe20003f04070 */
[----:B------:R-:W-:-:S03]  /*15f0*/  DFMA R20, R18, -R10, R14 ;  /* 0x8000000a1214722b */ /* 0x000fc6000000000e */
[----:B------:R-:W-:-:S05]  /*1600*/  ISETP.GT.U32.OR P0, PT, R25, 0x7feffffe, P0 ;  /* 0x7feffffe1900780c */ /* 0x000fca0000704470 */
[----:B------:R-:W-:Y:S01]  /*1610*/  DFMA R20, R16, R20, R18 ;  /* 0x000000141014722b */ /* 0x000fe20000000012 */
[----:B------:R-:W-:Y:S02]  /*1620*/  IMAD.U32 R16, RZ, RZ, UR4 ;  /* 0x00000004ff107e24 */ /* 0x000fe4000f8e00ff */
[----:B------:R-:W-:-:S05]  /*1630*/  IMAD.MOV.U32 R17, RZ, RZ, R3 ;  /* 0x000000ffff117224 */ /* 0x000fca00078e0003 */
[----:B------:R-:W-:Y:S05]  /*1640*/  @P0 BRA `(.L_x_19) ;  /* 0x00000000006c0947 */ /* 0x000fea0003800000 */
[----:B------:R-:W-:-:S04]  /*1650*/  LOP3.LUT R7, R17, 0x7ff00000, RZ, 0xc0, !PT ;  /* 0x7ff0000011077812 */ /* 0x000fc800078ec0ff */
[CC--:B------:R-:W-:Y:S02]  /*1660*/  VIADDMNMX R6, R4.reuse, -R7.reuse, 0xb9600000, !PT ;  /* 0xb960000004067446 */ /* 0x0c0fe40007800907 */
[----:B------:R-:W-:Y:S02]  /*1670*/  ISETP.GE.U32.AND P0, PT, R4, R7, PT ;  /* 0x000000070400720c */ /* 0x000fe40003f06070 */
[----:B------:R-:W-:Y:S02]  /*1680*/  VIMNMX R6, PT, PT, R6, 0x46a00000, PT ;  /* 0x46a0000006067848 */ /* 0x000fe40003fe0100 */
[----:B------:R-:W-:-:S05]  /*1690*/  SEL R5, R5, 0x63400000, !P0 ;  /* 0x6340000005057807 */ /* 0x000fca0004000000 */
[----:B------:R-:W-:Y:S01]  /*16a0*/  IMAD.IADD R12, R6, 0x1, -R5 ;  /* 0x00000001060c7824 */ /* 0x000fe200078e0a05 */
[----:B------:R-:W-:-:S03]  /*16b0*/  MOV R6, RZ ;  /* 0x000000ff00067202 */ /* 0x000fc60000000f00 */
[----:B------:R-:W-:-:S06]  /*16c0*/  VIADD R7, R12, 0x7fe00000 ;  /* 0x7fe000000c077836 */ /* 0x000fcc0000000000 */
[----:B------:R-:W-:-:S10]  /*16d0*/  DMUL R4, R20, R6 ;  /* 0x0000000614047228 */ /* 0x000fd40000000000 */
[----:B------:R-:W-:-:S13]  /*16e0*/  FSETP.GTU.AND P0, PT, |R5|, 1.469367938527859385e-39, PT ;  /* 0x001000000500780b */ /* 0x000fda0003f0c200 */
[----:B------:R-:W-:Y:S05]  /*16f0*/  @P0 BRA `(.L_x_20) ;  /* 0x0000000000940947 */ /* 0x000fea0003800000 */
[----:B------:R-:W-:-:S06]  /*1700*/  DFMA R10, R20, -R10, R14 ;  /* 0x8000000a140a722b */ /* 0x000fcc000000000e */
[----:B------:R-:W-:-:S04]  /*1710*/  IMAD.MOV.U32 R10, RZ, RZ, RZ ;  /* 0x000000ffff0a7224 */ /* 0x000fc800078e00ff */
[C---:B------:R-:W-:Y:S02]  /*1720*/  FSETP.NEU.AND P0, PT, R11.reuse, RZ, PT ;  /* 0x000000ff0b00720b */ /* 0x040fe40003f0d000 */
[----:B------:R-:W-:-:S04]  /*1730*/  LOP3.LUT R13, R11, 0x80000000, R17, 0x48, !PT ;  /* 0x800000000b0d7812 */ /* 0x000fc800078e4811 */
[----:B------:R-:W-:-:S07]  /*1740*/  LOP3.LUT R11, R13, R7, RZ, 0xfc, !PT ;  /* 0x000000070d0b7212 */ /* 0x000fce00078efcff */
[----:B------:R-:W-:Y:S05]  /*1750*/  @!P0 BRA `(.L_x_20) ;  /* 0x00000000007c8947 */ /* 0x000fea0003800000 */
[----:B------:R-:W-:Y:S01]  /*1760*/  IMAD.MOV R7, RZ, RZ, -R12 ;  /* 0x000000ffff077224 */ /* 0x000fe200078e0a0c */
[----:B------:R-:W-:Y:S01]  /*1770*/  DMUL.RP R10, R20, R10 ;  /* 0x0000000a140a7228 */ /* 0x000fe20000008000 */
[----:B------:R-:W-:-:S06]  /*1780*/  IMAD.MOV.U32 R6, RZ, RZ, RZ ;  /* 0x000000ffff067224 */ /* 0x000fcc00078e00ff */
[----:B------:R-:W-:-:S03]  /*1790*/  DFMA R6, R4, -R6, R20 ;  /* 0x800000060406722b */ /* 0x000fc60000000014 */
[----:B------:R-:W-:-:S03]  /*17a0*/  LOP3.LUT R13, R11, R13, RZ, 0x3c, !PT ;  /* 0x0000000d0b0d7212 */ /* 0x000fc600078e3cff */
[----:B------:R-:W-:-:S04]  /*17b0*/  IADD3 R6, PT, PT, -R12, -0x43300000, RZ ;  /* 0xbcd000000c067810 */ /* 0x000fc80007ffe1ff */
[----:B------:R-:W-:-:S04]  /*17c0*/  FSETP.NEU.AND P0, PT, |R7|, R6, PT ;  /* 0x000000060700720b */ /* 0x000fc80003f0d200 */
[----:B------:R-:W-:Y:S02]  /*17d0*/  FSEL R4, R10, R4, !P0 ;  /* 0x000000040a047208 */ /* 0x000fe40004000000 */
[----:B------:R-:W-:Y:S01]  /*17e0*/  FSEL R5, R13, R5, !P0 ;  /* 0x000000050d057208 */ /* 0x000fe20004000000 */
[----:B------:R-:W-:Y:S06]  /*17f0*/  BRA `(.L_x_20) ;  /* 0x0000000000547947 */ /* 0x000fec0003800000 */
.L_x_19:
[----:B------:R-:W-:-:S14]  /*1800*/  DSETP.NAN.AND P0, PT, R12, R12, PT ;  /* 0x0000000c0c00722a */ /* 0x000fdc0003f08000 */
[----:B------:R-:W-:Y:S05]  /*1810*/  @P0 BRA `(.L_x_21) ;  /* 0x0000000000440947 */ /* 0x000fea0003800000 */
[----:B------:R-:W-:-:S14]  /*1820*/  DSETP.NAN.AND P0, PT, R16, R16, PT ;  /* 0x000000101000722a */ /* 0x000fdc0003f08000 */
[----:B------:R-:W-:Y:S05]  /*1830*/  @P0 BRA `(.L_x_22) ;  /* 0x0000000000300947 */ /* 0x000fea0003800000 */
[----:B------:R-:W-:Y:S01]  /*1840*/  ISETP.NE.AND P0, PT, R6, R7, PT ;  /* 0x000000070600720c */ /* 0x000fe20003f05270 */
[----:B------:R-:W-:Y:S02]  /*1850*/  IMAD.MOV.U32 R4, RZ, RZ, 0x0 ;  /* 0x00000000ff047424 */ /* 0x000fe400078e00ff */
[----:B------:R-:W-:-:S10]  /*1860*/  IMAD.MOV.U32 R5, RZ, RZ, -0x80000 ;  /* 0xfff80000ff057424 */ /* 0x000fd400078e00ff */
[----:B------:R-:W-:Y:S05]  /*1870*/  @!P0 BRA `(.L_x_20) ;  /* 0x0000000000348947 */ /* 0x000fea0003800000 */
[----:B------:R-:W-:Y:S02]  /*1880*/  ISETP.NE.AND P0, PT, R6, 0x7ff00000, PT ;  /* 0x7ff000000600780c */ /* 0x000fe40003f05270 */
[----:B------:R-:W-:Y:S02]  /*1890*/  LOP3.LUT R5, R13, 0x80000000, R17, 0x48, !PT ;  /* 0x800000000d057812 */ /* 0x000fe400078e4811 */
[----:B------:R-:W-:-:S13]  /*18a0*/  ISETP.EQ.OR P0, PT, R7, RZ, !P0 ;  /* 0x000000ff0700720c */ /* 0x000fda0004702670 */
[----:B------:R-:W-:Y:S01]  /*18b0*/  @P0 LOP3.LUT R6, R5, 0x7ff00000, RZ, 0xfc, !PT ;  /* 0x7ff0000005060812 */ /* 0x000fe200078efcff */
[----:B------:R-:W-:Y:S02]  /*18c0*/  @!P0 IMAD.MOV.U32 R4, RZ, RZ, RZ ;  /* 0x000000ffff048224 */ /* 0x000fe400078e00ff */
[----:B------:R-:W-:Y:S01]  /*18d0*/  @P0 IMAD.MOV.U32 R4, RZ, RZ, RZ ;  /* 0x000000ffff040224 */ /* 0x000fe200078e00ff */
[----:B------:R-:W-:Y:S01]  /*18e0*/  @P0 MOV R5, R6 ;  /* 0x0000000600050202 */ /* 0x000fe20000000f00 */
[----:B------:R-:W-:Y:S06]  /*18f0*/  BRA `(.L_x_20) ;  /* 0x0000000000147947 */ /* 0x000fec0003800000 */
.L_x_22:
[----:B------:R-:W-:Y:S01]  /*1900*/  LOP3.LUT R5, R17, 0x80000, RZ, 0xfc, !PT ;  /* 0x0008000011057812 */ /* 0x000fe200078efcff */
[----:B------:R-:W-:Y:S01]  /*1910*/  IMAD.MOV.U32 R4, RZ, RZ, R16 ;  /* 0x000000ffff047224 */ /* 0x000fe200078e0010 */
[----:B------:R-:W-:Y:S06]  /*1920*/  BRA `(.L_x_20) ;  /* 0x0000000000087947 */ /* 0x000fec0003800000 */
.L_x_21:
[----:B------:R-:W-:Y:S01]  /*1930*/  LOP3.LUT R5, R13, 0x80000, RZ, 0xfc, !PT ;  /* 0x000800000d057812 */ /* 0x000fe200078efcff */
[----:B------:R-:W-:-:S07]  /*1940*/  IMAD.MOV.U32 R4, RZ, RZ, R12 ;  /* 0x000000ffff047224 */ /* 0x000fce00078e000c */
.L_x_20:
[----:B------:R-:W-:Y:S05]  /*1950*/  BSYNC.RECONVERGENT B1 ;  /* 0x0000000000017941 */ /* 0x000fea0003800200 */
.L_x_18:
[----:B------:R-:W-:Y:S02]  /*1960*/  IMAD.MOV.U32 R6, RZ, RZ, R4 ;  /* 0x000000ffff067224 */ /* 0x000fe400078e0004 */
[----:B------:R-:W-:Y:S02]  /*1970*/  IMAD.MOV.U32 R7, RZ, RZ, R5 ;  /* 0x000000ffff077224 */ /* 0x000fe400078e0005 */
[----:B------:R-:W-:Y:S02]  /*1980*/  IMAD.MOV.U32 R4, RZ, RZ, R0 ;  /* 0x000000ffff047224 */ /* 0x000fe400078e0000 */
[----:B------:R-:W-:-:S04]  /*1990*/  IMAD.MOV.U32 R5, RZ, RZ, 0x0 ;  /* 0x00000000ff057424 */ /* 0x000fc800078e00ff */
[----:B------:R-:W-:Y:S05]  /*19a0*/  RET.REL.NODEC R4 `(_Z11device_blurPhS_) ;  /* 0xffffffe404947950 */ /* 0x000fea0003c3ffff */
.L_x_23:
[----:B------:R-:W-:-:S00]  /*19b0*/  BRA `(.L_x_23) ;  /* 0xfffffffc00fc7947 */ /* 0x000fc0000383ffff */
[----:B------:R-:W-:-:S00]  /*19c0*/  NOP ;  /* 0x0000000000007918 */ /* 0x000fc00000000000 */
        /* <DEDUP_REMOVED lines=11> */
.L_x_24:


//--------------------- .nv.shared.reserved.0     --------------------------
	.section	.nv.shared.reserved.0,"aw",@nobits
	.weak		__nv_reservedSMEM_offset_0_alias
	.size		__nv_reservedSMEM_offset_0_alias, 0, 64
	.other		__nv_reservedSMEM_offset_0_alias,@"STO_CUDA_RESERVED_SHARED STV_DEFAULT"
__nv_reservedSMEM_offset_0_alias:
	.zero		0
	.zero		64


//--------------------- .nv.constant0._Z11device_blurPhS_ --------------------------
	.section	.nv.constant0._Z11device_blurPhS_,"a",@progbits
	.sectionflags	@""
	.align	4
.nv.constant0._Z11device_blurPhS_:
	.zero		912


//--------------------- SYMBOLS --------------------------

	.type		.nv.reservedSmem.offset0,@object
	.size		.nv.reservedSmem.offset0,0x4
